//
// Generated by NVIDIA NVVM Compiler
//
// Compiler Build ID: CL-36424714
// Cuda compilation tools, release 13.0, V13.0.88
// Based on NVVM 20.0.0
//

.version 9.0
.target sm_100
.address_size 64

	// .globl	_Z9sub_floatiPfS_S_

.visible .entry _Z9sub_floatiPfS_S_(
	.param .u32 _Z9sub_floatiPfS_S__param_0,
	.param .u64 .ptr .align 1 _Z9sub_floatiPfS_S__param_1,
	.param .u64 .ptr .align 1 _Z9sub_floatiPfS_S__param_2,
	.param .u64 .ptr .align 1 _Z9sub_floatiPfS_S__param_3
)
{
	.reg .pred 	%p<2>;
	.reg .b32 	%r<6>;
	.reg .b32 	%f<4>;
	.reg .b64 	%rd<11>;

	ld.param.u32 	%r2, [_Z9sub_floatiPfS_S__param_0];
	ld.param.u64 	%rd1, [_Z9sub_floatiPfS_S__param_1];
	ld.param.u64 	%rd2, [_Z9sub_floatiPfS_S__param_2];
	ld.param.u64 	%rd3, [_Z9sub_floatiPfS_S__param_3];
	mov.u32 	%r3, %ctaid.x;
	mov.u32 	%r4, %ntid.x;
	mov.u32 	%r5, %tid.x;
	mad.lo.s32 	%r1, %r3, %r4, %r5;
	setp.ge.s32 	%p1, %r1, %r2;
	@%p1 bra 	$L__BB0_2;
	cvta.to.global.u64 	%rd4, %rd1;
	cvta.to.global.u64 	%rd5, %rd2;
	cvta.to.global.u64 	%rd6, %rd3;
	mul.wide.s32 	%rd7, %r1, 4;
	add.s64 	%rd8, %rd4, %rd7;
	ld.global.f32 	%f1, [%rd8];
	add.s64 	%rd9, %rd5, %rd7;
	ld.global.f32 	%f2, [%rd9];
	sub.f32 	%f3, %f1, %f2;
	add.s64 	%rd10, %rd6, %rd7;
	st.global.f32 	[%rd10], %f3;
$L__BB0_2:
	ret;

}


// ===== COMPILED SASS (sm_100) =====

	.target	sm_100

	.elftype	@"ET_EXEC"


//--------------------- .note.nv.tkinfo           --------------------------
	.section	.note.nv.tkinfo,"",@"SHT_NOTE"
	.sectionflags	@"SHF_NOTE_NV_TKINFO"
	.tkinfo
        /*0018*/ 	.word	0x00000002
        /*0030*/ 	.string	""
        /*0030*/ 	.string	"ptxas"
        /*0030*/ 	.string	"Cuda compilation tools, release 13.0, V13.0.88"
        /*0030*/ 	.string	"Build cuda_13.0.r13.0/compiler.36424714_0"
        /*0030*/ 	.string	"-arch sm_100 -m 64 "



//--------------------- .note.nv.cuinfo           --------------------------
	.section	.note.nv.cuinfo,"",@"SHT_NOTE"
	.sectionflags	@"SHF_NOTE_NV_CUINFO"
        /*0018*/ 	.short	0x0002
        /*001a*/ 	.short	0x0064
        /*001c*/ 	.short	0x0082
	.zero		2


//--------------------- .nv.info                  --------------------------
	.section	.nv.info,"",@"SHT_CUDA_INFO"
	.align	4


	//----- nvinfo : EIATTR_REGCOUNT
	.align		4
        /*0000*/ 	.byte	0x04, 0x2f
        /*0002*/ 	.short	(.L_1 - .L_0)
	.align		4
.L_0:
        /*0004*/ 	.word	index@(_Z9sub_floatiPfS_S_)
        /*0008*/ 	.word	0x0000000c


	//----- nvinfo : EIATTR_FRAME_SIZE
	.align		4
.L_1:
        /*000c*/ 	.byte	0x04, 0x11
        /*000e*/ 	.short	(.L_3 - .L_2)
	.align		4
.L_2:
        /*0010*/ 	.word	index@(_Z9sub_floatiPfS_S_)
        /*0014*/ 	.word	0x00000000


	//----- nvinfo : EIATTR_MIN_STACK_SIZE
	.align		4
.L_3:
        /*0018*/ 	.byte	0x04, 0x12
        /*001a*/ 	.short	(.L_5 - .L_4)
	.align		4
.L_4:
        /*001c*/ 	.word	index@(_Z9sub_floatiPfS_S_)
        /*0020*/ 	.word	0x00000000
.L_5:


//--------------------- .nv.compat                --------------------------
	.section	.nv.compat,"",@"SHT_CUDA_COMPAT_INFO"
	.align	4
        /*0000*/ 	.byte	0x02, 0x09, 0x00, 0x00, 0x02, 0x02, 0x01, 0x00, 0x02, 0x05, 0x05, 0x00, 0x03, 0x07, 0x01, 0x01
        /*0010*/ 	.byte	0x02, 0x03, 0x00, 0x00, 0x02, 0x06, 0x01, 0x00, 0x04, 0x0b, 0x08, 0x00, 0x09, 0x00, 0x00, 0x00
        /*0020*/ 	.byte	0x00, 0x00, 0x00, 0x00


//--------------------- .nv.info._Z9sub_floatiPfS_S_ --------------------------
	.section	.nv.info._Z9sub_floatiPfS_S_,"",@"SHT_CUDA_INFO"
	.sectionflags	@""
	.align	4


	//----- nvinfo : EIATTR_CUDA_API_VERSION
	.align		4
        /*0000*/ 	.byte	0x04, 0x37
        /*0002*/ 	.short	(.L_7 - .L_6)
.L_6:
        /*0004*/ 	.word	0x00000082


	//----- nvinfo : EIATTR_KPARAM_INFO
	.align		4
.L_7:
        /*0008*/ 	.byte	0x04, 0x17
        /*000a*/ 	.short	(.L_9 - .L_8)
.L_8:
        /*000c*/ 	.word	0x00000000
        /*0010*/ 	.short	0x0003
        /*0012*/ 	.short	0x0018
        /*0014*/ 	.byte	0x00, 0xf5, 0x21, 0x00


	//----- nvinfo : EIATTR_KPARAM_INFO
	.align		4
.L_9:
        /*0018*/ 	.byte	0x04, 0x17
        /*001a*/ 	.short	(.L_11 - .L_10)
.L_10:
        /*001c*/ 	.word	0x00000000
        /*0020*/ 	.short	0x0002
        /*0022*/ 	.short	0x0010
        /*0024*/ 	.byte	0x00, 0xf5, 0x21, 0x00


	//----- nvinfo : EIATTR_KPARAM_INFO
	.align		4
.L_11:
        /*0028*/ 	.byte	0x04, 0x17
        /*002a*/ 	.short	(.L_13 - .L_12)
.L_12:
        /*002c*/ 	.word	0x00000000
        /*0030*/ 	.short	0x0001
        /*0032*/ 	.short	0x0008
        /*0034*/ 	.byte	0x00, 0xf5, 0x21, 0x00


	//----- nvinfo : EIATTR_KPARAM_INFO
	.align		4
.L_13:
        /*0038*/ 	.byte	0x04, 0x17
        /*003a*/ 	.short	(.L_15 - .L_14)
.L_14:
        /*003c*/ 	.word	0x00000000
        /*0040*/ 	.short	0x0000
        /*0042*/ 	.short	0x0000
        /*0044*/ 	.byte	0x00, 0xf0, 0x11, 0x00


	//----- nvinfo : EIATTR_SPARSE_MMA_MASK
	.align		4
.L_15:
        /*0048*/ 	.byte	0x03, 0x50
        /*004a*/ 	.short	0x0000


	//----- nvinfo : EIATTR_MAXREG_COUNT
	.align		4
        /*004c*/ 	.byte	0x03, 0x1b
        /*004e*/ 	.short	0x00ff


	//----- nvinfo : EIATTR_MERCURY_ISA_VERSION
	.align		4
        /*0050*/ 	.byte	0x03, 0x5f
        /*0052*/ 	.short	0x0101


	//----- nvinfo : EIATTR_VRC_CTA_INIT_COUNT
	.align		4
        /*0054*/ 	.byte	0x02, 0x4a
	.zero		1
	.zero		1


	//----- nvinfo : EIATTR_EXIT_INSTR_OFFSETS
	.align		4
        /*0058*/ 	.byte	0x04, 0x1c
        /*005a*/ 	.short	(.L_17 - .L_16)


	//   ....[0]....
.L_16:
        /*005c*/ 	.word	0x00000070


	//   ....[1]....
        /*0060*/ 	.word	0x00000130


	//----- nvinfo : EIATTR_CBANK_PARAM_SIZE
	.align		4
.L_17:
        /*0064*/ 	.byte	0x03, 0x19
        /*0066*/ 	.short	0x0020


	//----- nvinfo : EIATTR_PARAM_CBANK
	.align		4
        /*0068*/ 	.byte	0x04, 0x0a
        /*006a*/ 	.short	(.L_19 - .L_18)
	.align		4
.L_18:
        /*006c*/ 	.word	index@(.nv.constant0._Z9sub_floatiPfS_S_)
        /*0070*/ 	.short	0x0380
        /*0072*/ 	.short	0x0020


	//----- nvinfo : EIATTR_SW_WAR
	.align		4
.L_19:
        /*0074*/ 	.byte	0x04, 0x36
        /*0076*/ 	.short	(.L_21 - .L_20)
.L_20:
        /*0078*/ 	.word	0x00000008
.L_21:


//--------------------- .nv.callgraph             --------------------------
	.section	.nv.callgraph,"",@"SHT_CUDA_CALLGRAPH"
	.align	4
	.sectionentsize	8
	.align		4
        /*0000*/ 	.word	0x00000000
	.align		4
        /*0004*/ 	.word	0xffffffff
	.align		4
        /*0008*/ 	.word	0x00000000
	.align		4
        /*000c*/ 	.word	0xfffffffe
	.align		4
        /*0010*/ 	.word	0x00000000
	.align		4
        /*0014*/ 	.word	0xfffffffd
	.align		4
        /*0018*/ 	.word	0x00000000
	.align		4
        /*001c*/ 	.word	0xfffffffc


//--------------------- .text._Z9sub_floatiPfS_S_ --------------------------
	.section	.text._Z9sub_floatiPfS_S_,"ax",@progbits
	.align	128
        .global         _Z9sub_floatiPfS_S_
        .type           _Z9sub_floatiPfS_S_,@function
        .size           _Z9sub_floatiPfS_S_,(.L_x_1 - _Z9sub_floatiPfS_S_)
        .other          _Z9sub_floatiPfS_S_,@"STO_CUDA_ENTRY STV_DEFAULT"
_Z9sub_floatiPfS_S_:
.text._Z9sub_floatiPfS_S_:
[----:B------:R-:W-:Y:S01]  /*0000*/  LDC R1, c[0x0][0x37c] ;  /* 0x0000df00ff017b82 */ /* 0x000fe20000000800 */
[----:B------:R-:W0:Y:S07]  /*0010*/  S2R R0, SR_TID.X ;  /* 0x0000000000007919 */ /* 0x000e2e0000002100 */
[----:B------:R-:W0:Y:S01]  /*0020*/  S2UR UR4, SR_CTAID.X ;  /* 0x00000000000479c3 */ /* 0x000e220000002500 */
[----:B------:R-:W1:Y:S07]  /*0030*/  LDCU UR5, c[0x0][0x380] ;  /* 0x00007000ff0577ac */ /* 0x000e6e0008000800 */
[----:B------:R-:W0:Y:S02]  /*0040*/  LDC R9, c[0x0][0x360] ;  /* 0x0000d800ff097b82 */ /* 0x000e240000000800 */
[----:B0-----:R-:W-:-:S05]  /*0050*/  IMAD R9, R9, UR4, R0 ;  /* 0x0000000409097c24 */ /* 0x001fca000f8e0200 */
[----:B-1----:R-:W-:-:S13]  /*0060*/  ISETP.GE.AND P0, PT, R9, UR5, PT ;  /* 0x0000000509007c0c */ /* 0x002fda000bf06270 */
[----:B------:R-:W-:Y:S05]  /*0070*/  @P0 EXIT ;  /* 0x000000000000094d */ /* 0x000fea0003800000 */
[----:B------:R-:W0:Y:S01]  /*0080*/  LDC.64 R2, c[0x0][0x388] ;  /* 0x0000e200ff027b82 */ /* 0x000e220000000a00 */
[----:B------:R-:W1:Y:S07]  /*0090*/  LDCU.64 UR4, c[0x0][0x358] ;  /* 0x00006b00ff0477ac */ /* 0x000e6e0008000a00 */
[----:B------:R-:W2:Y:S08]  /*00a0*/  LDC.64 R4, c[0x0][0x390] ;  /* 0x0000e400ff047b82 */ /* 0x000eb00000000a00 */
[----:B------:R-:W3:Y:S01]  /*00b0*/  LDC.64 R6, c[0x0][0x398] ;  /* 0x0000e600ff067b82 */ /* 0x000ee20000000a00 */
[----:B0-----:R-:W-:-:S06]  /*00c0*/  IMAD.WIDE R2, R9, 0x4, R2 ;  /* 0x0000000409027825 */ /* 0x001fcc00078e0202 */
[----:B-1----:R-:W4:Y:S01]  /*00d0*/  LDG.E R2, desc[UR4][R2.64] ;  /* 0x0000000402027981 */ /* 0x002f22000c1e1900 */
[----:B--2---:R-:W-:-:S06]  /*00e0*/  IMAD.WIDE R4, R9, 0x4, R4 ;  /* 0x0000000409047825 */ /* 0x004fcc00078e0204 */
[----:B------:R-:W4:Y:S01]  /*00f0*/  LDG.E R5, desc[UR4][R4.64] ;  /* 0x0000000404057981 */ /* 0x000f22000c1e1900 */
[----:B---3--:R-:W-:-:S04]  /*0100*/  IMAD.WIDE R6, R9, 0x4, R6 ;  /* 0x0000000409067825 */ /* 0x008fc800078e0206 */
[----:B----4-:R-:W-:-:S05]  /*0110*/  FADD R9, R2, -R5 ;  /* 0x8000000502097221 */ /* 0x010fca0000000000 */
[----:B------:R-:W-:Y:S01]  /*0120*/  STG.E desc[UR4][R6.64], R9 ;  /* 0x0000000906007986 */ /* 0x000fe2000c101904 */
[----:B------:R-:W-:Y:S05]  /*0130*/  EXIT ;  /* 0x000000000000794d */ /* 0x000fea0003800000 */
.L_x_0:
[----:B------:R-:W-:-:S00]  /*0140*/  BRA `(.L_x_0) ;  /* 0xfffffffc00fc7947 */ /* 0x000fc0000383ffff */
[----:B------:R-:W-:-:S00]  /*0150*/  NOP ;  /* 0x0000000000007918 */ /* 0x000fc00000000000 */
        /* <DEDUP_REMOVED lines=10> */
.L_x_1:


//--------------------- .nv.shared.reserved.0     --------------------------
	.section	.nv.shared.reserved.0,"aw",@nobits
	.weak		__nv_reservedSMEM_offset_0_alias
	.size		__nv_reservedSMEM_offset_0_alias, 0, 64
	.other		__nv_reservedSMEM_offset_0_alias,@"STO_CUDA_RESERVED_SHARED STV_DEFAULT"
__nv_reservedSMEM_offset_0_alias:
	.zero		0
	.zero		64


//--------------------- .nv.constant0._Z9sub_floatiPfS_S_ --------------------------
	.section	.nv.constant0._Z9sub_floatiPfS_S_,"a",@progbits
	.sectionflags	@""
	.align	4
.nv.constant0._Z9sub_floatiPfS_S_:
	.zero		928


//--------------------- SYMBOLS --------------------------

	.type		.nv.reservedSmem.offset0,@object
	.size		.nv.reservedSmem.offset0,0x4
